//
// Generated by NVIDIA NVVM Compiler
//
// Compiler Build ID: CL-36424714
// Cuda compilation tools, release 13.0, V13.0.88
// Based on NVVM 20.0.0
//

.version 9.0
.target sm_100
.address_size 64

	// .globl	_Z12prime_searchPimm

.visible .entry _Z12prime_searchPimm(
	.param .u64 .ptr .align 1 _Z12prime_searchPimm_param_0,
	.param .u64 _Z12prime_searchPimm_param_1,
	.param .u64 _Z12prime_searchPimm_param_2
)
{
	.reg .pred 	%p<8>;
	.reg .b32 	%r<9>;
	.reg .b64 	%rd<19>;

	ld.param.u64 	%rd10, [_Z12prime_searchPimm_param_0];
	ld.param.u64 	%rd11, [_Z12prime_searchPimm_param_1];
	ld.param.u64 	%rd12, [_Z12prime_searchPimm_param_2];
	mov.u32 	%r1, %ctaid.x;
	mov.u32 	%r2, %ntid.x;
	mov.u32 	%r3, %tid.x;
	mad.lo.s32 	%r4, %r1, %r2, %r3;
	cvt.u64.u32 	%rd1, %r4;
	setp.lt.u32 	%p1, %r4, 2;
	@%p1 bra 	$L__BB0_9;
	and.b64  	%rd13, %rd11, -4294967296;
	setp.ne.s64 	%p2, %rd13, 0;
	@%p2 bra 	$L__BB0_3;
	cvt.u32.u64 	%r5, %rd1;
	cvt.u32.u64 	%r6, %rd11;
	rem.u32 	%r7, %r6, %r5;
	cvt.u64.u32 	%rd17, %r7;
	bra.uni 	$L__BB0_4;
$L__BB0_3:
	rem.u64 	%rd17, %rd11, %rd1;
$L__BB0_4:
	sub.s64 	%rd18, %rd11, %rd17;
	add.s64 	%rd6, %rd12, %rd11;
	setp.ge.u64 	%p3, %rd18, %rd6;
	@%p3 bra 	$L__BB0_9;
	cvta.to.global.u64 	%rd7, %rd10;
$L__BB0_6:
	setp.lt.u64 	%p4, %rd18, %rd11;
	setp.eq.s64 	%p5, %rd18, %rd1;
	or.pred  	%p6, %p4, %p5;
	@%p6 bra 	$L__BB0_8;
	sub.s64 	%rd14, %rd18, %rd11;
	shl.b64 	%rd15, %rd14, 2;
	add.s64 	%rd16, %rd7, %rd15;
	mov.b32 	%r8, 1;
	st.global.u32 	[%rd16], %r8;
$L__BB0_8:
	add.s64 	%rd18, %rd18, %rd1;
	setp.lt.u64 	%p7, %rd18, %rd6;
	@%p7 bra 	$L__BB0_6;
$L__BB0_9:
	ret;

}


// ===== COMPILED SASS (sm_100) =====

	.target	sm_100

	.elftype	@"ET_EXEC"


//--------------------- .note.nv.tkinfo           --------------------------
	.section	.note.nv.tkinfo,"",@"SHT_NOTE"
	.sectionflags	@"SHF_NOTE_NV_TKINFO"
	.tkinfo
        /*0018*/ 	.word	0x00000002
        /*0030*/ 	.string	""
        /*0030*/ 	.string	"ptxas"
        /*0030*/ 	.string	"Cuda compilation tools, release 13.0, V13.0.88"
        /*0030*/ 	.string	"Build cuda_13.0.r13.0/compiler.36424714_0"
        /*0030*/ 	.string	"-arch sm_100 -m 64 "



//--------------------- .note.nv.cuinfo           --------------------------
	.section	.note.nv.cuinfo,"",@"SHT_NOTE"
	.sectionflags	@"SHF_NOTE_NV_CUINFO"
        /*0018*/ 	.short	0x0002
        /*001a*/ 	.short	0x0064
        /*001c*/ 	.short	0x0082
	.zero		2


//--------------------- .nv.info                  --------------------------
	.section	.nv.info,"",@"SHT_CUDA_INFO"
	.align	4


	//----- nvinfo : EIATTR_REGCOUNT
	.align		4
        /*0000*/ 	.byte	0x04, 0x2f
        /*0002*/ 	.short	(.L_1 - .L_0)
	.align		4
.L_0:
        /*0004*/ 	.word	index@(_Z12prime_searchPimm)
        /*0008*/ 	.word	0x00000010


	//----- nvinfo : EIATTR_FRAME_SIZE
	.align		4
.L_1:
        /*000c*/ 	.byte	0x04, 0x11
        /*000e*/ 	.short	(.L_3 - .L_2)
	.align		4
.L_2:
        /*0010*/ 	.word	index@($__internal_0_$__cuda_sm20_rem_u64)
        /*0014*/ 	.word	0x00000000


	//----- nvinfo : EIATTR_FRAME_SIZE
	.align		4
.L_3:
        /*0018*/ 	.byte	0x04, 0x11
        /*001a*/ 	.short	(.L_5 - .L_4)
	.align		4
.L_4:
        /*001c*/ 	.word	index@(_Z12prime_searchPimm)
        /*0020*/ 	.word	0x00000000


	//----- nvinfo : EIATTR_MIN_STACK_SIZE
	.align		4
.L_5:
        /*0024*/ 	.byte	0x04, 0x12
        /*0026*/ 	.short	(.L_7 - .L_6)
	.align		4
.L_6:
        /*0028*/ 	.word	index@(_Z12prime_searchPimm)
        /*002c*/ 	.word	0x00000000
.L_7:


//--------------------- .nv.compat                --------------------------
	.section	.nv.compat,"",@"SHT_CUDA_COMPAT_INFO"
	.align	4
        /*0000*/ 	.byte	0x02, 0x09, 0x00, 0x00, 0x02, 0x02, 0x01, 0x00, 0x02, 0x05, 0x05, 0x00, 0x03, 0x07, 0x01, 0x01
        /*0010*/ 	.byte	0x02, 0x03, 0x00, 0x00, 0x02, 0x06, 0x01, 0x00, 0x04, 0x0b, 0x08, 0x00, 0x09, 0x00, 0x00, 0x00
        /*0020*/ 	.byte	0x00, 0x00, 0x00, 0x00


//--------------------- .nv.info._Z12prime_searchPimm --------------------------
	.section	.nv.info._Z12prime_searchPimm,"",@"SHT_CUDA_INFO"
	.sectionflags	@""
	.align	4


	//----- nvinfo : EIATTR_CUDA_API_VERSION
	.align		4
        /*0000*/ 	.byte	0x04, 0x37
        /*0002*/ 	.short	(.L_9 - .L_8)
.L_8:
        /*0004*/ 	.word	0x00000082


	//----- nvinfo : EIATTR_KPARAM_INFO
	.align		4
.L_9:
        /*0008*/ 	.byte	0x04, 0x17
        /*000a*/ 	.short	(.L_11 - .L_10)
.L_10:
        /*000c*/ 	.word	0x00000000
        /*0010*/ 	.short	0x0002
        /*0012*/ 	.short	0x0010
        /*0014*/ 	.byte	0x00, 0xf0, 0x21, 0x00


	//----- nvinfo : EIATTR_KPARAM_INFO
	.align		4
.L_11:
        /*0018*/ 	.byte	0x04, 0x17
        /*001a*/ 	.short	(.L_13 - .L_12)
.L_12:
        /*001c*/ 	.word	0x00000000
        /*0020*/ 	.short	0x0001
        /*0022*/ 	.short	0x0008
        /*0024*/ 	.byte	0x00, 0xf0, 0x21, 0x00


	//----- nvinfo : EIATTR_KPARAM_INFO
	.align		4
.L_13:
        /*0028*/ 	.byte	0x04, 0x17
        /*002a*/ 	.short	(.L_15 - .L_14)
.L_14:
        /*002c*/ 	.word	0x00000000
        /*0030*/ 	.short	0x0000
        /*0032*/ 	.short	0x0000
        /*0034*/ 	.byte	0x00, 0xf5, 0x21, 0x00


	//----- nvinfo : EIATTR_SPARSE_MMA_MASK
	.align		4
.L_15:
        /*0038*/ 	.byte	0x03, 0x50
        /*003a*/ 	.short	0x0000


	//----- nvinfo : EIATTR_MAXREG_COUNT
	.align		4
        /*003c*/ 	.byte	0x03, 0x1b
        /*003e*/ 	.short	0x00ff


	//----- nvinfo : EIATTR_MERCURY_ISA_VERSION
	.align		4
        /*0040*/ 	.byte	0x03, 0x5f
        /*0042*/ 	.short	0x0101


	//----- nvinfo : EIATTR_VRC_CTA_INIT_COUNT
	.align		4
        /*0044*/ 	.byte	0x02, 0x4a
	.zero		1
	.zero		1


	//----- nvinfo : EIATTR_EXIT_INSTR_OFFSETS
	.align		4
        /*0048*/ 	.byte	0x04, 0x1c
        /*004a*/ 	.short	(.L_17 - .L_16)


	//   ....[0]....
.L_16:
        /*004c*/ 	.word	0x00000060


	//   ....[1]....
        /*0050*/ 	.word	0x000002b0


	//   ....[2]....
        /*0054*/ 	.word	0x000003e0


	//----- nvinfo : EIATTR_CRS_STACK_SIZE
	.align		4
.L_17:
        /*0058*/ 	.byte	0x04, 0x1e
        /*005a*/ 	.short	(.L_19 - .L_18)
.L_18:
        /*005c*/ 	.word	0x00000000


	//----- nvinfo : EIATTR_CBANK_PARAM_SIZE
	.align		4
.L_19:
        /*0060*/ 	.byte	0x03, 0x19
        /*0062*/ 	.short	0x0018


	//----- nvinfo : EIATTR_PARAM_CBANK
	.align		4
        /*0064*/ 	.byte	0x04, 0x0a
        /*0066*/ 	.short	(.L_21 - .L_20)
	.align		4
.L_20:
        /*0068*/ 	.word	index@(.nv.constant0._Z12prime_searchPimm)
        /*006c*/ 	.short	0x0380
        /*006e*/ 	.short	0x0018


	//----- nvinfo : EIATTR_SW_WAR
	.align		4
.L_21:
        /*0070*/ 	.byte	0x04, 0x36
        /*0072*/ 	.short	(.L_23 - .L_22)
.L_22:
        /*0074*/ 	.word	0x00000008
.L_23:


//--------------------- .nv.callgraph             --------------------------
	.section	.nv.callgraph,"",@"SHT_CUDA_CALLGRAPH"
	.align	4
	.sectionentsize	8
	.align		4
        /*0000*/ 	.word	0x00000000
	.align		4
        /*0004*/ 	.word	0xffffffff
	.align		4
        /*0008*/ 	.word	0x00000000
	.align		4
        /*000c*/ 	.word	0xfffffffe
	.align		4
        /*0010*/ 	.word	0x00000000
	.align		4
        /*0014*/ 	.word	0xfffffffd
	.align		4
        /*0018*/ 	.word	0x00000000
	.align		4
        /*001c*/ 	.word	0xfffffffc


//--------------------- .text._Z12prime_searchPimm --------------------------
	.section	.text._Z12prime_searchPimm,"ax",@progbits
	.align	128
        .global         _Z12prime_searchPimm
        .type           _Z12prime_searchPimm,@function
        .size           _Z12prime_searchPimm,(.L_x_4 - _Z12prime_searchPimm)
        .other          _Z12prime_searchPimm,@"STO_CUDA_ENTRY STV_DEFAULT"
_Z12prime_searchPimm:
.text._Z12prime_searchPimm:
[----:B------:R-:W-:Y:S01]  /*0000*/  LDC R1, c[0x0][0x37c] ;  /* 0x0000df00ff017b82 */ /* 0x000fe20000000800 */
[----:B------:R-:W0:Y:S07]  /*0010*/  S2R R3, SR_TID.X ;  /* 0x0000000000037919 */ /* 0x000e2e0000002100 */
[----:B------:R-:W0:Y:S08]  /*0020*/  S2UR UR4, SR_CTAID.X ;  /* 0x00000000000479c3 */ /* 0x000e300000002500 */
[----:B------:R-:W0:Y:S02]  /*0030*/  LDC R0, c[0x0][0x360] ;  /* 0x0000d800ff007b82 */ /* 0x000e240000000800 */
[----:B0-----:R-:W-:-:S05]  /*0040*/  IMAD R0, R0, UR4, R3 ;  /* 0x0000000400007c24 */ /* 0x001fca000f8e0203 */
[----:B------:R-:W-:-:S13]  /*0050*/  ISETP.GE.U32.AND P0, PT, R0, 0x2, PT ;  /* 0x000000020000780c */ /* 0x000fda0003f06070 */
[----:B------:R-:W-:Y:S05]  /*0060*/  @!P0 EXIT ;  /* 0x000000000000894d */ /* 0x000fea0003800000 */
[----:B------:R-:W0:Y:S02]  /*0070*/  LDCU UR4, c[0x0][0x38c] ;  /* 0x00007180ff0477ac */ /* 0x000e240008000800 */
[----:B0-----:R-:W-:-:S09]  /*0080*/  UISETP.NE.U32.AND UP0, UPT, UR4, URZ, UPT ;  /* 0x000000ff0400728c */ /* 0x001fd2000bf05070 */
[----:B------:R-:W-:Y:S05]  /*0090*/  BRA.U UP0, `(.L_x_0) ;  /* 0x0000000100547547 */ /* 0x000fea000b800000 */
[----:B------:R-:W0:Y:S01]  /*00a0*/  I2F.U32.RP R4, R0 ;  /* 0x0000000000047306 */ /* 0x000e220000209000 */
[----:B------:R-:W1:Y:S01]  /*00b0*/  LDCU UR4, c[0x0][0x388] ;  /* 0x00007100ff0477ac */ /* 0x000e620008000800 */
[----:B------:R-:W-:Y:S01]  /*00c0*/  IMAD.MOV R5, RZ, RZ, -R0 ;  /* 0x000000ffff057224 */ /* 0x000fe200078e0a00 */
[----:B------:R-:W-:-:S05]  /*00d0*/  ISETP.NE.U32.AND P1, PT, R0, RZ, PT ;  /* 0x000000ff0000720c */ /* 0x000fca0003f25070 */
[----:B0-----:R-:W0:Y:S02]  /*00e0*/  MUFU.RCP R4, R4 ;  /* 0x0000000400047308 */ /* 0x001e240000001000 */
[----:B0-----:R-:W-:-:S06]  /*00f0*/  VIADD R2, R4, 0xffffffe ;  /* 0x0ffffffe04027836 */ /* 0x001fcc0000000000 */
[----:B------:R0:W2:Y:S02]  /*0100*/  F2I.FTZ.U32.TRUNC.NTZ R3, R2 ;  /* 0x0000000200037305 */ /* 0x0000a4000021f000 */
[----:B0-----:R-:W-:Y:S02]  /*0110*/  IMAD.MOV.U32 R2, RZ, RZ, RZ ;  /* 0x000000ffff027224 */ /* 0x001fe400078e00ff */
[----:B--2---:R-:W-:-:S04]  /*0120*/  IMAD R5, R5, R3, RZ ;  /* 0x0000000305057224 */ /* 0x004fc800078e02ff */
[----:B------:R-:W-:-:S06]  /*0130*/  IMAD.HI.U32 R3, R3, R5, R2 ;  /* 0x0000000503037227 */ /* 0x000fcc00078e0002 */
[----:B-1----:R-:W-:-:S04]  /*0140*/  IMAD.HI.U32 R3, R3, UR4, RZ ;  /* 0x0000000403037c27 */ /* 0x002fc8000f8e00ff */
[----:B------:R-:W-:-:S04]  /*0150*/  IMAD.MOV R3, RZ, RZ, -R3 ;  /* 0x000000ffff037224 */ /* 0x000fc800078e0a03 */
[----:B------:R-:W-:Y:S02]  /*0160*/  IMAD R5, R0, R3, UR4 ;  /* 0x0000000400057e24 */ /* 0x000fe4000f8e0203 */
[----:B------:R-:W-:-:S03]  /*0170*/  IMAD.MOV.U32 R3, RZ, RZ, RZ ;  /* 0x000000ffff037224 */ /* 0x000fc600078e00ff */
[----:B------:R-:W-:-:S13]  /*0180*/  ISETP.GE.U32.AND P0, PT, R5, R0, PT ;  /* 0x000000000500720c */ /* 0x000fda0003f06070 */
[----:B------:R-:W-:-:S05]  /*0190*/  @P0 IMAD.IADD R5, R5, 0x1, -R0 ;  /* 0x0000000105050824 */ /* 0x000fca00078e0a00 */
[----:B------:R-:W-:-:S13]  /*01a0*/  ISETP.GE.U32.AND P0, PT, R5, R0, PT ;  /* 0x000000000500720c */ /* 0x000fda0003f06070 */
[----:B------:R-:W-:Y:S01]  /*01b0*/  @P0 IMAD.IADD R5, R5, 0x1, -R0 ;  /* 0x0000000105050824 */ /* 0x000fe200078e0a00 */
[----:B------:R-:W-:-:S05]  /*01c0*/  @!P1 LOP3.LUT R5, RZ, R0, RZ, 0x33, !PT ;  /* 0x00000000ff059212 */ /* 0x000fca00078e33ff */
[----:B------:R-:W-:Y:S01]  /*01d0*/  IMAD.MOV.U32 R2, RZ, RZ, R5 ;  /* 0x000000ffff027224 */ /* 0x000fe200078e0005 */
[----:B------:R-:W-:Y:S06]  /*01e0*/  BRA `(.L_x_1) ;  /* 0x0000000000107947 */ /* 0x000fec0003800000 */
.L_x_0:
[----:B------:R-:W-:-:S07]  /*01f0*/  MOV R2, 0x210 ;  /* 0x0000021000027802 */ /* 0x000fce0000000f00 */
[----:B------:R-:W-:Y:S05]  /*0200*/  CALL.REL.NOINC `($__internal_0_$__cuda_sm20_rem_u64) ;  /* 0x0000000000787944 */ /* 0x000fea0003c00000 */
[----:B------:R-:W-:Y:S01]  /*0210*/  MOV R2, R4 ;  /* 0x0000000400027202 */ /* 0x000fe20000000f00 */
[----:B------:R-:W-:-:S07]  /*0220*/  IMAD.MOV.U32 R3, RZ, RZ, R5 ;  /* 0x000000ffff037224 */ /* 0x000fce00078e0005 */
.L_x_1:
[----:B------:R-:W0:Y:S01]  /*0230*/  LDCU.64 UR6, c[0x0][0x388] ;  /* 0x00007100ff0677ac */ /* 0x000e220008000a00 */
[----:B------:R-:W1:Y:S01]  /*0240*/  LDCU.64 UR4, c[0x0][0x390] ;  /* 0x00007200ff0477ac */ /* 0x000e620008000a00 */
[----:B0-----:R-:W-:Y:S01]  /*0250*/  IADD3 R5, P0, PT, -R2, UR6, RZ ;  /* 0x0000000602057c10 */ /* 0x001fe2000ff1e1ff */
[----:B-1----:R-:W-:-:S03]  /*0260*/  UIADD3 UR4, UP0, UPT, UR6, UR4, URZ ;  /* 0x0000000406047290 */ /* 0x002fc6000ff1e0ff */
[----:B------:R-:W-:Y:S01]  /*0270*/  IADD3.X R6, PT, PT, ~R3, UR7, RZ, P0, !PT ;  /* 0x0000000703067c10 */ /* 0x000fe200087fe5ff */
[----:B------:R-:W-:Y:S02]  /*0280*/  UIADD3.X UR5, UPT, UPT, UR7, UR5, URZ, UP0, !UPT ;  /* 0x0000000507057290 */ /* 0x000fe400087fe4ff */
[----:B------:R-:W-:-:S04]  /*0290*/  ISETP.GE.U32.AND P0, PT, R5, UR4, PT ;  /* 0x0000000405007c0c */ /* 0x000fc8000bf06070 */
[----:B------:R-:W-:-:S13]  /*02a0*/  ISETP.GE.U32.AND.EX P0, PT, R6, UR5, PT, P0 ;  /* 0x0000000506007c0c */ /* 0x000fda000bf06100 */
[----:B------:R-:W-:Y:S05]  /*02b0*/  @P0 EXIT ;  /* 0x000000000000094d */ /* 0x000fea0003800000 */
[----:B------:R-:W0:Y:S01]  /*02c0*/  LDCU.64 UR6, c[0x0][0x358] ;  /* 0x00006b00ff0677ac */ /* 0x000e220008000a00 */
[----:B------:R-:W1:Y:S02]  /*02d0*/  LDCU.64 UR8, c[0x0][0x388] ;  /* 0x00007100ff0877ac */ /* 0x000e640008000a00 */
.L_x_2:
[C---:B------:R-:W-:Y:S02]  /*02e0*/  ISETP.NE.U32.AND P0, PT, R5.reuse, R0, PT ;  /* 0x000000000500720c */ /* 0x040fe40003f05070 */
[----:B-1----:R-:W-:Y:S02]  /*02f0*/  ISETP.LT.U32.AND P1, PT, R5, UR8, PT ;  /* 0x0000000805007c0c */ /* 0x002fe4000bf21070 */
[----:B------:R-:W-:-:S04]  /*0300*/  ISETP.NE.AND.EX P0, PT, R6, RZ, PT, P0 ;  /* 0x000000ff0600720c */ /* 0x000fc80003f05300 */
[----:B------:R-:W-:-:S13]  /*0310*/  ISETP.LT.U32.OR.EX P0, PT, R6, UR9, !P0, P1 ;  /* 0x0000000906007c0c */ /* 0x000fda000c701510 */
[----:B------:R-:W1:Y:S01]  /*0320*/  @!P0 LDC.64 R8, c[0x0][0x380] ;  /* 0x0000e000ff088b82 */ /* 0x000e620000000a00 */
[----:B------:R-:W-:Y:S01]  /*0330*/  @!P0 IADD3 R3, P1, PT, R5, -UR8, RZ ;  /* 0x8000000805038c10 */ /* 0x000fe2000ff3e0ff */
[----:B------:R-:W-:-:S03]  /*0340*/  @!P0 IMAD.MOV.U32 R7, RZ, RZ, 0x1 ;  /* 0x00000001ff078424 */ /* 0x000fc600078e00ff */
[----:B------:R-:W-:Y:S02]  /*0350*/  @!P0 IADD3.X R4, PT, PT, R6, ~UR9, RZ, P1, !PT ;  /* 0x8000000906048c10 */ /* 0x000fe40008ffe4ff */
[----:B-1----:R-:W-:-:S04]  /*0360*/  @!P0 LEA R2, P1, R3, R8, 0x2 ;  /* 0x0000000803028211 */ /* 0x002fc800078210ff */
[----:B------:R-:W-:-:S05]  /*0370*/  @!P0 LEA.HI.X R3, R3, R9, R4, 0x2, P1 ;  /* 0x0000000903038211 */ /* 0x000fca00008f1404 */
[----:B0-----:R2:W-:Y:S01]  /*0380*/  @!P0 STG.E desc[UR6][R2.64], R7 ;  /* 0x0000000702008986 */ /* 0x0015e2000c101906 */
[----:B------:R-:W-:-:S05]  /*0390*/  IADD3 R5, P0, PT, R0, R5, RZ ;  /* 0x0000000500057210 */ /* 0x000fca0007f1e0ff */
[----:B------:R-:W-:Y:S01]  /*03a0*/  IMAD.X R6, RZ, RZ, R6, P0 ;  /* 0x000000ffff067224 */ /* 0x000fe200000e0606 */
[----:B------:R-:W-:-:S04]  /*03b0*/  ISETP.GE.U32.AND P0, PT, R5, UR4, PT ;  /* 0x0000000405007c0c */ /* 0x000fc8000bf06070 */
[----:B------:R-:W-:-:S13]  /*03c0*/  ISETP.GE.U32.AND.EX P0, PT, R6, UR5, PT, P0 ;  /* 0x0000000506007c0c */ /* 0x000fda000bf06100 */
[----:B--2---:R-:W-:Y:S05]  /*03d0*/  @!P0 BRA `(.L_x_2) ;  /* 0xfffffffc00c08947 */ /* 0x004fea000383ffff */
[----:B------:R-:W-:Y:S05]  /*03e0*/  EXIT ;  /* 0x000000000000794d */ /* 0x000fea0003800000 */
        .weak           $__internal_0_$__cuda_sm20_rem_u64
        .type           $__internal_0_$__cuda_sm20_rem_u64,@function
        .size           $__internal_0_$__cuda_sm20_rem_u64,(.L_x_4 - $__internal_0_$__cuda_sm20_rem_u64)
$__internal_0_$__cuda_sm20_rem_u64:
[----:B------:R-:W-:Y:S01]  /*03f0*/  IMAD.MOV.U32 R8, RZ, RZ, R0 ;  /* 0x000000ffff087224 */ /* 0x000fe200078e0000 */
[----:B------:R-:W0:Y:S01]  /*0400*/  LDCU.64 UR4, c[0x0][0x388] ;  /* 0x00007100ff0477ac */ /* 0x000e220008000a00 */
[----:B------:R-:W-:-:S04]  /*0410*/  IMAD.MOV.U32 R9, RZ, RZ, RZ ;  /* 0x000000ffff097224 */ /* 0x000fc800078e00ff */
[----:B------:R-:W1:Y:S08]  /*0420*/  I2F.U64.RP R3, R8 ;  /* 0x0000000800037312 */ /* 0x000e700000309000 */
[----:B-1----:R-:W1:Y:S02]  /*0430*/  MUFU.RCP R3, R3 ;  /* 0x0000000300037308 */ /* 0x002e640000001000 */
[----:B-1----:R-:W-:-:S06]  /*0440*/  IADD3 R4, PT, PT, R3, 0x1ffffffe, RZ ;  /* 0x1ffffffe03047810 */ /* 0x002fcc0007ffe0ff */
[----:B------:R-:W1:Y:S02]  /*0450*/  F2I.U64.TRUNC R4, R4 ;  /* 0x0000000400047311 */ /* 0x000e64000020d800 */
[----:B-1----:R-:W-:-:S04]  /*0460*/  IMAD.WIDE.U32 R6, R4, R0, RZ ;  /* 0x0000000004067225 */ /* 0x002fc800078e00ff */
[----:B------:R-:W-:Y:S01]  /*0470*/  IMAD R7, R5, R0, R7 ;  /* 0x0000000005077224 */ /* 0x000fe200078e0207 */
[----:B------:R-:W-:-:S05]  /*0480*/  IADD3 R11, P0, PT, RZ, -R6, RZ ;  /* 0x80000006ff0b7210 */ /* 0x000fca0007f1e0ff */
[----:B------:R-:W-:-:S04]  /*0490*/  IMAD.HI.U32 R6, R4, R11, RZ ;  /* 0x0000000b04067227 */ /* 0x000fc800078e00ff */
[----:B------:R-:W-:Y:S02]  /*04a0*/  IMAD.X R13, RZ, RZ, ~R7, P0 ;  /* 0x000000ffff0d7224 */ /* 0x000fe400000e0e07 */
[----:B------:R-:W-:Y:S02]  /*04b0*/  IMAD.MOV.U32 R7, RZ, RZ, R4 ;  /* 0x000000ffff077224 */ /* 0x000fe400078e0004 */
[-C--:B------:R-:W-:Y:S02]  /*04c0*/  IMAD R9, R5, R13.reuse, RZ ;  /* 0x0000000d05097224 */ /* 0x080fe400078e02ff */
[----:B------:R-:W-:-:S04]  /*04d0*/  IMAD.WIDE.U32 R6, P0, R4, R13, R6 ;  /* 0x0000000d04067225 */ /* 0x000fc80007800006 */
[----:B------:R-:W-:-:S04]  /*04e0*/  IMAD.HI.U32 R3, R5, R13, RZ ;  /* 0x0000000d05037227 */ /* 0x000fc800078e00ff */
[----:B------:R-:W-:-:S04]  /*04f0*/  IMAD.HI.U32 R6, P1, R5, R11, R6 ;  /* 0x0000000b05067227 */ /* 0x000fc80007820006 */
[----:B------:R-:W-:Y:S01]  /*0500*/  IMAD.X R3, R3, 0x1, R5, P0 ;  /* 0x0000000103037824 */ /* 0x000fe200000e0605 */
[----:B------:R-:W-:-:S04]  /*0510*/  IADD3 R7, P2, PT, R9, R6, RZ ;  /* 0x0000000609077210 */ /* 0x000fc80007f5e0ff */
[----:B------:R-:W-:Y:S01]  /*0520*/  IADD3.X R3, PT, PT, RZ, RZ, R3, P2, P1 ;  /* 0x000000ffff037210 */ /* 0x000fe200017e2403 */
[----:B------:R-:W-:-:S03]  /*0530*/  IMAD.WIDE.U32 R4, R7, R0, RZ ;  /* 0x0000000007047225 */ /* 0x000fc600078e00ff */
[----:B------:R-:W-:Y:S01]  /*0540*/  IADD3 R9, P0, PT, RZ, -R4, RZ ;  /* 0x80000004ff097210 */ /* 0x000fe20007f1e0ff */
[----:B------:R-:W-:Y:S02]  /*0550*/  IMAD R4, R3, R0, R5 ;  /* 0x0000000003047224 */ /* 0x000fe400078e0205 */
[----:B------:R-:W-:Y:S02]  /*0560*/  HFMA2 R5, -RZ, RZ, 0, 0 ;  /* 0x00000000ff057431 */ /* 0x000fe400000001ff */
[----:B------:R-:W-:-:S04]  /*0570*/  IMAD.HI.U32 R6, R7, R9, RZ ;  /* 0x0000000907067227 */ /* 0x000fc800078e00ff */
[----:B------:R-:W-:-:S04]  /*0580*/  IMAD.X R4, RZ, RZ, ~R4, P0 ;  /* 0x000000ffff047224 */ /* 0x000fc800000e0e04 */
[----:B------:R-:W-:-:S04]  /*0590*/  IMAD.WIDE.U32 R6, P0, R7, R4, R6 ;  /* 0x0000000407067225 */ /* 0x000fc80007800006 */
[C---:B------:R-:W-:Y:S02]  /*05a0*/  IMAD R8, R3.reuse, R4, RZ ;  /* 0x0000000403087224 */ /* 0x040fe400078e02ff */
[----:B------:R-:W-:-:S04]  /*05b0*/  IMAD.HI.U32 R7, P1, R3, R9, R6 ;  /* 0x0000000903077227 */ /* 0x000fc80007820006 */
[----:B------:R-:W-:Y:S01]  /*05c0*/  IMAD.HI.U32 R4, R3, R4, RZ ;  /* 0x0000000403047227 */ /* 0x000fe200078e00ff */
[----:B------:R-:W-:-:S03]  /*05d0*/  IADD3 R7, P2, PT, R8, R7, RZ ;  /* 0x0000000708077210 */ /* 0x000fc60007f5e0ff */
[----:B------:R-:W-:Y:S02]  /*05e0*/  IMAD.X R3, R4, 0x1, R3, P0 ;  /* 0x0000000104037824 */ /* 0x000fe400000e0603 */
[----:B0-----:R-:W-:-:S03]  /*05f0*/  IMAD.HI.U32 R4, R7, UR4, RZ ;  /* 0x0000000407047c27 */ /* 0x001fc6000f8e00ff */
[----:B------:R-:W-:Y:S01]  /*0600*/  IADD3.X R3, PT, PT, RZ, RZ, R3, P2, P1 ;  /* 0x000000ffff037210 */ /* 0x000fe200017e2403 */
[----:B------:R-:W-:-:S04]  /*0610*/  IMAD.WIDE.U32 R4, R7, UR5, R4 ;  /* 0x0000000507047c25 */ /* 0x000fc8000f8e0004 */
[C---:B------:R-:W-:Y:S02]  /*0620*/  IMAD R6, R3.reuse, UR5, RZ ;  /* 0x0000000503067c24 */ /* 0x040fe4000f8e02ff */
[----:B------:R-:W-:-:S04]  /*0630*/  IMAD.HI.U32 R5, P0, R3, UR4, R4 ;  /* 0x0000000403057c27 */ /* 0x000fc8000f800004 */
[----:B------:R-:W-:Y:S01]  /*0640*/  IMAD.HI.U32 R3, R3, UR5, RZ ;  /* 0x0000000503037c27 */ /* 0x000fe2000f8e00ff */
[----:B------:R-:W-:-:S03]  /*0650*/  IADD3 R5, P1, PT, R6, R5, RZ ;  /* 0x0000000506057210 */ /* 0x000fc60007f3e0ff */
[----:B------:R-:W-:Y:S02]  /*0660*/  IMAD.X R3, RZ, RZ, R3, P0 ;  /* 0x000000ffff037224 */ /* 0x000fe400000e0603 */
[----:B------:R-:W-:-:S04]  /*0670*/  IMAD.WIDE.U32 R4, R5, R0, RZ ;  /* 0x0000000005047225 */ /* 0x000fc800078e00ff */
[----:B------:R-:W-:-:S04]  /*0680*/  IMAD.X R3, RZ, RZ, R3, P1 ;  /* 0x000000ffff037224 */ /* 0x000fc800008e0603 */
[----:B------:R-:W-:Y:S01]  /*0690*/  IMAD R3, R3, R0, R5 ;  /* 0x0000000003037224 */ /* 0x000fe200078e0205 */
[----:B------:R-:W-:-:S04]  /*06a0*/  IADD3 R5, P0, PT, -R4, UR4, RZ ;  /* 0x0000000404057c10 */ /* 0x000fc8000ff1e1ff */
[----:B------:R-:W-:Y:S02]  /*06b0*/  IADD3.X R7, PT, PT, ~R3, UR5, RZ, P0, !PT ;  /* 0x0000000503077c10 */ /* 0x000fe400087fe5ff */
[----:B------:R-:W-:Y:S02]  /*06c0*/  ISETP.GE.U32.AND P0, PT, R5, R0, PT ;  /* 0x000000000500720c */ /* 0x000fe40003f06070 */
[-C--:B------:R-:W-:Y:S02]  /*06d0*/  IADD3 R3, P1, PT, -R0, R5.reuse, RZ ;  /* 0x0000000500037210 */ /* 0x080fe40007f3e1ff */
[C---:B------:R-:W-:Y:S02]  /*06e0*/  ISETP.GE.U32.AND.EX P0, PT, R7.reuse, RZ, PT, P0 ;  /* 0x000000ff0700720c */ /* 0x040fe40003f06100 */
[----:B------:R-:W-:Y:S02]  /*06f0*/  IADD3.X R6, PT, PT, R7, -0x1, RZ, P1, !PT ;  /* 0xffffffff07067810 */ /* 0x000fe40000ffe4ff */
[----:B------:R-:W-:-:S02]  /*0700*/  SEL R3, R3, R5, P0 ;  /* 0x0000000503037207 */ /* 0x000fc40000000000 */
[----:B------:R-:W-:Y:S02]  /*0710*/  SEL R6, R6, R7, P0 ;  /* 0x0000000706067207 */ /* 0x000fe40000000000 */
[----:B------:R-:W-:Y:S02]  /*0720*/  ISETP.GE.U32.AND P0, PT, R3, R0, PT ;  /* 0x000000000300720c */ /* 0x000fe40003f06070 */
[----:B------:R-:W-:Y:S02]  /*0730*/  IADD3 R4, P2, PT, -R0, R3, RZ ;  /* 0x0000000300047210 */ /* 0x000fe40007f5e1ff */
[----:B------:R-:W-:Y:S02]  /*0740*/  ISETP.GE.U32.AND.EX P0, PT, R6, RZ, PT, P0 ;  /* 0x000000ff0600720c */ /* 0x000fe40003f06100 */
[----:B------:R-:W-:Y:S02]  /*0750*/  ISETP.NE.U32.AND P1, PT, R0, RZ, PT ;  /* 0x000000ff0000720c */ /* 0x000fe40003f25070 */
[----:B------:R-:W-:-:S02]  /*0760*/  IADD3.X R5, PT, PT, R6, -0x1, RZ, P2, !PT ;  /* 0xffffffff06057810 */ /* 0x000fc400017fe4ff */
[----:B------:R-:W-:Y:S01]  /*0770*/  SEL R4, R4, R3, P0 ;  /* 0x0000000304047207 */ /* 0x000fe20000000000 */
[----:B------:R-:W-:Y:S01]  /*0780*/  IMAD.MOV.U32 R3, RZ, RZ, 0x0 ;  /* 0x00000000ff037424 */ /* 0x000fe200078e00ff */
[----:B------:R-:W-:Y:S02]  /*0790*/  ISETP.NE.AND.EX P1, PT, RZ, RZ, PT, P1 ;  /* 0x000000ffff00720c */ /* 0x000fe40003f25310 */
[----:B------:R-:W-:Y:S02]  /*07a0*/  SEL R5, R5, R6, P0 ;  /* 0x0000000605057207 */ /* 0x000fe40000000000 */
[----:B------:R-:W-:Y:S02]  /*07b0*/  SEL R4, R4, 0xffffffff, P1 ;  /* 0xffffffff04047807 */ /* 0x000fe40000800000 */
[----:B------:R-:W-:Y:S01]  /*07c0*/  SEL R5, R5, 0xffffffff, P1 ;  /* 0xffffffff05057807 */ /* 0x000fe20000800000 */
[----:B------:R-:W-:Y:S06]  /*07d0*/  RET.REL.NODEC R2 `(_Z12prime_searchPimm) ;  /* 0xfffffff802087950 */ /* 0x000fec0003c3ffff */
.L_x_3:
[----:B------:R-:W-:-:S00]  /*07e0*/  BRA `(.L_x_3) ;  /* 0xfffffffc00fc7947 */ /* 0x000fc0000383ffff */
[----:B------:R-:W-:-:S00]  /*07f0*/  NOP ;  /* 0x0000000000007918 */ /* 0x000fc00000000000 */
        /* <DEDUP_REMOVED lines=8> */
.L_x_4:


//--------------------- .nv.shared.reserved.0     --------------------------
	.section	.nv.shared.reserved.0,"aw",@nobits
	.weak		__nv_reservedSMEM_offset_0_alias
	.size		__nv_reservedSMEM_offset_0_alias, 0, 64
	.other		__nv_reservedSMEM_offset_0_alias,@"STO_CUDA_RESERVED_SHARED STV_DEFAULT"
__nv_reservedSMEM_offset_0_alias:
	.zero		0
	.zero		64


//--------------------- .nv.constant0._Z12prime_searchPimm --------------------------
	.section	.nv.constant0._Z12prime_searchPimm,"a",@progbits
	.sectionflags	@""
	.align	4
.nv.constant0._Z12prime_searchPimm:
	.zero		920


//--------------------- SYMBOLS --------------------------

	.type		.nv.reservedSmem.offset0,@object
	.size		.nv.reservedSmem.offset0,0x4
